	.headerflags	@"EF_CUDA_TEXMODE_UNIFIED EF_CUDA_64BIT_ADDRESS EF_CUDA_SM86 EF_CUDA_VIRTUAL_SM(EF_CUDA_SM86)"
	.elftype	@"ET_EXEC"


//--------------------- .nv.info                  --------------------------
	.section	.nv.info,"",@"SHT_CUDA_INFO"
	.align	4


	//----- nvinfo : EIATTR_REGCOUNT
	.align		4
        /*0000*/ 	.byte	0x04, 0x2f
        /*0002*/ 	.short	(.L_1 - .L_0)
	.align		4
.L_0:
        /*0004*/ 	.word	index@(triton_)
        /*0008*/ 	.word	0x00000028


	//----- nvinfo : EIATTR_MIN_STACK_SIZE
	.align		4
.L_1:
        /*000c*/ 	.byte	0x04, 0x12
        /*000e*/ 	.short	(.L_3 - .L_2)
	.align		4
.L_2:
        /*0010*/ 	.word	index@(triton_)
        /*0014*/ 	.word	0x00000000


	//----- nvinfo : EIATTR_FRAME_SIZE
	.align		4
.L_3:
        /*0018*/ 	.byte	0x04, 0x11
        /*001a*/ 	.short	(.L_5 - .L_4)
	.align		4
.L_4:
        /*001c*/ 	.word	index@(triton_)
        /*0020*/ 	.word	0x00000000


	//----- nvinfo : EIATTR_MIN_STACK_SIZE
	.align		4
.L_5:
        /*0024*/ 	.byte	0x04, 0x12
        /*0026*/ 	.short	(.L_7 - .L_6)
	.align		4
.L_6:
        /*0028*/ 	.word	index@(triton_)
        /*002c*/ 	.word	0x00000000
.L_7:


//--------------------- .nv.info.triton_          --------------------------
	.section	.nv.info.triton_,"",@"SHT_CUDA_INFO"
	.sectionflags	@""
	.align	4


	//----- nvinfo : EIATTR_CUDA_API_VERSION
	.align		4
        /*0000*/ 	.byte	0x04, 0x37
        /*0002*/ 	.short	(.L_9 - .L_8)
.L_8:
        /*0004*/ 	.word	0x0000007c


	//----- nvinfo : EIATTR_SW2861232_WAR
	.align		4
.L_9:
        /*0008*/ 	.byte	0x01, 0x35
	.zero		2


	//----- nvinfo : EIATTR_PARAM_CBANK
	.align		4
        /*000c*/ 	.byte	0x04, 0x0a
        /*000e*/ 	.short	(.L_11 - .L_10)
	.align		4
.L_10:
        /*0010*/ 	.word	index@(.nv.constant0.triton_)
        /*0014*/ 	.short	0x0160
        /*0016*/ 	.short	0x0028


	//----- nvinfo : EIATTR_CBANK_PARAM_SIZE
	.align		4
.L_11:
        /*0018*/ 	.byte	0x03, 0x19
        /*001a*/ 	.short	0x0028


	//----- nvinfo : EIATTR_KPARAM_INFO
	.align		4
        /*001c*/ 	.byte	0x04, 0x17
        /*001e*/ 	.short	(.L_13 - .L_12)
.L_12:
        /*0020*/ 	.word	0x00000000
        /*0024*/ 	.short	0x0004
        /*0026*/ 	.short	0x0020
        /*0028*/ 	.byte	0x00, 0xf4, 0x21, 0x00


	//----- nvinfo : EIATTR_KPARAM_INFO
	.align		4
.L_13:
        /*002c*/ 	.byte	0x04, 0x17
        /*002e*/ 	.short	(.L_15 - .L_14)
.L_14:
        /*0030*/ 	.word	0x00000000
        /*0034*/ 	.short	0x0003
        /*0036*/ 	.short	0x0018
        /*0038*/ 	.byte	0x00, 0xf4, 0x21, 0x00


	//----- nvinfo : EIATTR_KPARAM_INFO
	.align		4
.L_15:
        /*003c*/ 	.byte	0x04, 0x17
        /*003e*/ 	.short	(.L_17 - .L_16)
.L_16:
        /*0040*/ 	.word	0x00000000
        /*0044*/ 	.short	0x0002
        /*0046*/ 	.short	0x0010
        /*0048*/ 	.byte	0x00, 0xf4, 0x21, 0x00


	//----- nvinfo : EIATTR_KPARAM_INFO
	.align		4
.L_17:
        /*004c*/ 	.byte	0x04, 0x17
        /*004e*/ 	.short	(.L_19 - .L_18)
.L_18:
        /*0050*/ 	.word	0x00000000
        /*0054*/ 	.short	0x0001
        /*0056*/ 	.short	0x0008
        /*0058*/ 	.byte	0x00, 0xf4, 0x21, 0x00


	//----- nvinfo : EIATTR_KPARAM_INFO
	.align		4
.L_19:
        /*005c*/ 	.byte	0x04, 0x17
        /*005e*/ 	.short	(.L_21 - .L_20)
.L_20:
        /*0060*/ 	.word	0x00000000
        /*0064*/ 	.short	0x0000
        /*0066*/ 	.short	0x0000
        /*0068*/ 	.byte	0x00, 0xf4, 0x21, 0x00


	//----- nvinfo : EIATTR_MAXREG_COUNT
	.align		4
.L_21:
        /*006c*/ 	.byte	0x03, 0x1b
        /*006e*/ 	.short	0x00ff


	//----- nvinfo : EIATTR_EXIT_INSTR_OFFSETS
	.align		4
        /*0070*/ 	.byte	0x04, 0x1c
        /*0072*/ 	.short	(.L_23 - .L_22)


	//   ....[0]....
.L_22:
        /*0074*/ 	.word	0x00002db0


	//   ....[1]....
        /*0078*/ 	.word	0x00002e00


	//----- nvinfo : EIATTR_REQNTID
	.align		4
.L_23:
        /*007c*/ 	.byte	0x04, 0x10
        /*007e*/ 	.short	(.L_25 - .L_24)
.L_24:
        /*0080*/ 	.word	0x00000100
        /*0084*/ 	.word	0x00000001
        /*0088*/ 	.word	0x00000001
.L_25:


//--------------------- .nv.callgraph             --------------------------
	.section	.nv.callgraph,"",@"SHT_CUDA_CALLGRAPH"
	.align	4
	.sectionentsize	8
	.align		4
        /*0000*/ 	.word	0x00000000
	.align		4
        /*0004*/ 	.word	0xffffffff
	.align		4
        /*0008*/ 	.word	0x00000000
	.align		4
        /*000c*/ 	.word	0xfffffffe
	.align		4
        /*0010*/ 	.word	0x00000000
	.align		4
        /*0014*/ 	.word	0xfffffffd
	.align		4
        /*0018*/ 	.word	0x00000000
	.align		4
        /*001c*/ 	.word	0xfffffffc


//--------------------- .nv.rel.action            --------------------------
	.section	.nv.rel.action,"",@"SHT_CUDA_RELOCINFO"
	.align	8
	.sectionentsize	8
        /*0000*/ 	.byte	0x73, 0x00, 0x00, 0x00, 0x00, 0x00, 0x00, 0x00, 0x00, 0x00, 0x00, 0x11, 0x25, 0x00, 0x05, 0x36


//--------------------- .nv.constant0.triton_     --------------------------
	.section	.nv.constant0.triton_,"a",@progbits
	.sectionflags	@""
	.align	4
.nv.constant0.triton_:
	.zero		392


//--------------------- .text.triton_             --------------------------
	.section	.text.triton_,"ax",@progbits
	.sectionflags	@"SHF_BARRIERS=1"
	.sectioninfo	@"SHI_REGISTERS=40"
	.align	128
        .global         triton_
        .type           triton_,@function
        .size           triton_,(.L_x_1 - triton_)
        .other          triton_,@"STO_CUDA_ENTRY STV_DEFAULT"
triton_:
.text.triton_:
[----:B------:R-:W-:Y:S02]  /*0000*/  IMAD.MOV.U32 R1, RZ, RZ, c[0x0][0x28] ;  /* 0x00000a00ff017624 */ /* 0x000fe400078e00ff */
[----:B------:R-:W1:Y:S01]  /*0010*/  S2R R9, SR_CTAID.X ;  /* 0x0000000000097919 */ /* 0x000e620000002500 */
[----:B------:R-:W-:Y:S01]  /*0020*/  IMAD.MOV.U32 R5, RZ, RZ, -0x8 ;  /* 0xfffffff8ff057424 */ /* 0x000fe200078e00ff */
[----:B------:R-:W-:Y:S01]  /*0030*/  ULDC.64 UR4, c[0x0][0x118] ;  /* 0x0000460000047ab9 */ /* 0x000fe20000000a00 */
[C---:B-1----:R-:W-:Y:S01]  /*0040*/  IMAD.HI R0, R9.reuse, 0x2aaaaaab, RZ ;  /* 0x2aaaaaab09007827 */ /* 0x042fe200078e02ff */
[----:B------:R-:W-:-:S04]  /*0050*/  ISETP.GE.AND P2, PT, R9, RZ, PT ;  /* 0x000000ff0900720c */ /* 0x000fc80003f46270 */
[----:B------:R-:W-:-:S04]  /*0060*/  SHF.R.U32.HI R3, RZ, 0x1f, R0 ;  /* 0x0000001fff037819 */ /* 0x000fc80000011600 */
[----:B------:R-:W-:-:S05]  /*0070*/  LEA.HI.SX32 R0, R0, R3, 0x1a ;  /* 0x0000000300007211 */ /* 0x000fca00078fd2ff */
[C---:B------:R-:W-:Y:S02]  /*0080*/  IMAD R2, R0.reuse, R5, 0x3 ;  /* 0x0000000300027424 */ /* 0x040fe400078e0205 */
[----:B------:R-:W-:-:S03]  /*0090*/  IMAD R7, R0, -0x180, R9 ;  /* 0xfffffe8000077824 */ /* 0x000fc600078e0209 */
[----:B------:R-:W-:Y:S02]  /*00a0*/  IMNMX R4, R2, 0x8, PT ;  /* 0x0000000802047817 */ /* 0x000fe40003800200 */
[----:B------:R-:W-:Y:S02]  /*00b0*/  IABS R8, R7 ;  /* 0x0000000700087213 */ /* 0x000fe40000000000 */
[-C--:B------:R-:W-:Y:S02]  /*00c0*/  IABS R11, R4.reuse ;  /* 0x00000004000b7213 */ /* 0x080fe40000000000 */
[----:B------:R-:W-:Y:S02]  /*00d0*/  LOP3.LUT R7, R7, R4, RZ, 0x3c, !PT ;  /* 0x0000000407077212 */ /* 0x000fe400078e3cff */
[----:B------:R-:W1:Y:S02]  /*00e0*/  I2F.RP R5, R11 ;  /* 0x0000000b00057306 */ /* 0x000e640000209400 */
[----:B------:R-:W-:-:S06]  /*00f0*/  ISETP.GE.AND P4, PT, R7, RZ, PT ;  /* 0x000000ff0700720c */ /* 0x000fcc0003f86270 */
[----:B-1----:R-:W1:Y:S02]  /*0100*/  MUFU.RCP R5, R5 ;  /* 0x0000000500057308 */ /* 0x002e640000001000 */
[----:B-1----:R-:W-:Y:S02]  /*0110*/  IADD3 R2, R5, 0xffffffe, RZ ;  /* 0x0ffffffe05027810 */ /* 0x002fe40007ffe0ff */
[----:B------:R-:W-:-:S04]  /*0120*/  IABS R5, R9 ;  /* 0x0000000900057213 */ /* 0x000fc80000000000 */
[----:B------:R1:W2:Y:S02]  /*0130*/  F2I.FTZ.U32.TRUNC.NTZ R3, R2 ;  /* 0x0000000200037305 */ /* 0x0002a4000021f000 */
[----:B-1----:R-:W-:Y:S01]  /*0140*/  IMAD.MOV.U32 R2, RZ, RZ, RZ ;  /* 0x000000ffff027224 */ /* 0x002fe200078e00ff */
[----:B--2---:R-:W-:-:S05]  /*0150*/  IADD3 R6, RZ, -R3, RZ ;  /* 0x80000003ff067210 */ /* 0x004fca0007ffe0ff */
[----:B------:R-:W-:Y:S01]  /*0160*/  IMAD R13, R6, R11, RZ ;  /* 0x0000000b060d7224 */ /* 0x000fe200078e02ff */
[----:B------:R-:W-:-:S03]  /*0170*/  IABS R6, R4 ;  /* 0x0000000400067213 */ /* 0x000fc60000000000 */
[----:B------:R-:W-:-:S04]  /*0180*/  IMAD.HI.U32 R3, R3, R13, R2 ;  /* 0x0000000d03037227 */ /* 0x000fc800078e0002 */
[----:B------:R-:W-:Y:S02]  /*0190*/  IMAD.MOV R13, RZ, RZ, -R6 ;  /* 0x000000ffff0d7224 */ /* 0x000fe400078e0a06 */
[----:B------:R-:W-:-:S04]  /*01a0*/  IMAD.HI.U32 R2, R3, R5, RZ ;  /* 0x0000000503027227 */ /* 0x000fc800078e00ff */
[-C--:B------:R-:W-:Y:S02]  /*01b0*/  IMAD R2, R2, R13.reuse, R5 ;  /* 0x0000000d02027224 */ /* 0x080fe400078e0205 */
[----:B------:R-:W-:Y:S02]  /*01c0*/  IMAD.HI.U32 R6, R3, R8, RZ ;  /* 0x0000000803067227 */ /* 0x000fe400078e00ff */
[----:B------:R-:W1:Y:S01]  /*01d0*/  S2R R3, SR_TID.X ;  /* 0x0000000000037919 */ /* 0x000e620000002100 */
[----:B------:R-:W-:Y:S01]  /*01e0*/  ISETP.GT.U32.AND P0, PT, R11, R2, PT ;  /* 0x000000020b00720c */ /* 0x000fe20003f04070 */
[----:B------:R-:W-:-:S05]  /*01f0*/  IMAD R5, R6, R13, R8 ;  /* 0x0000000d06057224 */ /* 0x000fca00078e0208 */
[----:B------:R-:W-:-:S07]  /*0200*/  ISETP.GT.U32.AND P3, PT, R11, R5, PT ;  /* 0x000000050b00720c */ /* 0x000fce0003f64070 */
[----:B------:R-:W-:-:S04]  /*0210*/  @!P0 IADD3 R2, R2, -R11, RZ ;  /* 0x8000000b02028210 */ /* 0x000fc80007ffe0ff */
[----:B------:R-:W-:Y:S02]  /*0220*/  ISETP.GT.U32.AND P0, PT, R11, R2, PT ;  /* 0x000000020b00720c */ /* 0x000fe40003f04070 */
[----:B------:R-:W-:Y:S01]  /*0230*/  @!P3 IMAD.IADD R5, R5, 0x1, -R11 ;  /* 0x000000010505b824 */ /* 0x000fe200078e0a0b */
[----:B------:R-:W-:Y:S02]  /*0240*/  @!P3 IADD3 R6, R6, 0x1, RZ ;  /* 0x000000010606b810 */ /* 0x000fe40007ffe0ff */
[----:B-1----:R-:W-:Y:S02]  /*0250*/  SHF.R.U32.HI R9, RZ, 0x3, R3 ;  /* 0x00000003ff097819 */ /* 0x002fe40000011603 */
[----:B------:R-:W-:Y:S02]  /*0260*/  ISETP.GE.U32.AND P1, PT, R5, R11, PT ;  /* 0x0000000b0500720c */ /* 0x000fe40003f26070 */
[----:B------:R-:W-:Y:S02]  /*0270*/  LOP3.LUT R5, RZ, R4, RZ, 0x33, !PT ;  /* 0x00000004ff057212 */ /* 0x000fe400078e33ff */
[----:B------:R-:W-:-:S02]  /*0280*/  LOP3.LUT R29, R3, 0x80, RZ, 0xc0, !PT ;  /* 0x00000080031d7812 */ /* 0x000fc400078ec0ff */
[----:B------:R-:W-:Y:S01]  /*0290*/  @!P0 IMAD.IADD R2, R2, 0x1, -R11 ;  /* 0x0000000102028824 */ /* 0x000fe200078e0a0b */
[----:B------:R-:W-:Y:S02]  /*02a0*/  ISETP.NE.AND P0, PT, R4, RZ, PT ;  /* 0x000000ff0400720c */ /* 0x000fe40003f05270 */
[----:B------:R-:W-:Y:S02]  /*02b0*/  SGXT.U32 R9, R9, 0x4 ;  /* 0x000000040909781a */ /* 0x000fe40000000000 */
[----:B------:R-:W-:Y:S02]  /*02c0*/  @!P2 IADD3 R2, -R2, RZ, RZ ;  /* 0x000000ff0202a210 */ /* 0x000fe40007ffe1ff */
[----:B------:R-:W-:Y:S02]  /*02d0*/  SHF.R.U32.HI R4, RZ, 0x3, R29 ;  /* 0x00000003ff047819 */ /* 0x000fe4000001161d */
[----:B------:R-:W-:Y:S02]  /*02e0*/  @P1 IADD3 R6, R6, 0x1, RZ ;  /* 0x0000000106061810 */ /* 0x000fe40007ffe0ff */
[----:B------:R-:W-:-:S02]  /*02f0*/  SEL R7, R5, R2, !P0 ;  /* 0x0000000205077207 */ /* 0x000fc40004000000 */
[----:B------:R-:W-:Y:S01]  /*0300*/  SHF.R.U32.HI R2, RZ, 0x2, R3 ;  /* 0x00000002ff027819 */ /* 0x000fe20000011603 */
[----:B------:R-:W-:Y:S01]  /*0310*/  @!P4 IMAD.MOV R6, RZ, RZ, -R6 ;  /* 0x000000ffff06c224 */ /* 0x000fe200078e0a06 */
[----:B------:R-:W-:Y:S01]  /*0320*/  LOP3.LUT R9, R9, R4, RZ, 0xfc, !PT ;  /* 0x0000000409097212 */ /* 0x000fe200078efcff */
[----:B------:R-:W-:Y:S01]  /*0330*/  IMAD R0, R0, 0x8, R7 ;  /* 0x0000000800007824 */ /* 0x000fe200078e0207 */
[----:B------:R-:W-:Y:S02]  /*0340*/  SHF.L.U32 R8, R3, 0x2, RZ ;  /* 0x0000000203087819 */ /* 0x000fe400000006ff */
[----:B------:R-:W-:Y:S02]  /*0350*/  SEL R24, R5, R6, !P0 ;  /* 0x0000000605187207 */ /* 0x000fe40004000000 */
[----:B------:R-:W-:Y:S02]  /*0360*/  SHF.L.U32 R0, R0, 0x5, RZ ;  /* 0x0000000500007819 */ /* 0x000fe400000006ff */
[----:B------:R-:W-:Y:S01]  /*0370*/  SGXT.U32 R5, R2, 0x6 ;  /* 0x000000060205781a */ /* 0x000fe20000000000 */
[----:B------:R-:W-:Y:S01]  /*0380*/  IMAD.SHL.U32 R24, R24, 0x40, RZ ;  /* 0x0000004018187824 */ /* 0x000fe200078e00ff */
[----:B------:R-:W-:-:S02]  /*0390*/  LOP3.LUT R0, R0, R9, RZ, 0xfc, !PT ;  /* 0x0000000900007212 */ /* 0x000fc400078efcff */
[----:B------:R-:W-:Y:S02]  /*03a0*/  SHF.R.U32.HI R2, RZ, 0x1, R3 ;  /* 0x00000001ff027819 */ /* 0x000fe40000011603 */
[----:B------:R-:W-:Y:S01]  /*03b0*/  LOP3.LUT R7, R24, R5, RZ, 0xfc, !PT ;  /* 0x0000000518077212 */ /* 0x000fe200078efcff */
[----:B------:R-:W-:Y:S01]  /*03c0*/  IMAD.HI R6, R0, 0x3531dec1, RZ ;  /* 0x3531dec100067827 */ /* 0x000fe200078e02ff */
[----:B------:R-:W-:Y:S02]  /*03d0*/  LOP3.LUT R13, R2, 0x18, RZ, 0xc0, !PT ;  /* 0x00000018020d7812 */ /* 0x000fe400078ec0ff */
[----:B------:R-:W-:Y:S01]  /*03e0*/  LOP3.LUT R30, R3, 0x10, RZ, 0xc0, !PT ;  /* 0x00000010031e7812 */ /* 0x000fe200078ec0ff */
[----:B------:R-:W-:Y:S01]  /*03f0*/  IMAD.HI R10, R7, 0x2aaaaaab, RZ ;  /* 0x2aaaaaab070a7827 */ /* 0x000fe200078e02ff */
[----:B------:R-:W-:Y:S02]  /*0400*/  SHF.R.U32.HI R11, RZ, 0x1f, R6 ;  /* 0x0000001fff0b7819 */ /* 0x000fe40000011606 */
[----:B------:R-:W-:Y:S01]  /*0410*/  LOP3.LUT R12, R13, 0x1c, R8, 0x78, !PT ;  /* 0x0000001c0d0c7812 */ /* 0x000fe200078e7808 */
[----:B------:R-:W-:Y:S01]  /*0420*/  IMAD.SHL.U32 R2, R3, 0x8, RZ ;  /* 0x0000000803027824 */ /* 0x000fe200078e00ff */
[----:B------:R-:W-:-:S02]  /*0430*/  SHF.R.U32.HI R13, RZ, 0x1f, R10 ;  /* 0x0000001fff0d7819 */ /* 0x000fc4000001160a */
[----:B------:R-:W-:Y:S02]  /*0440*/  LEA.HI R11, R6, R11, RZ, 0x1c ;  /* 0x0000000b060b7211 */ /* 0x000fe400078fe0ff */
[----:B------:R-:W-:Y:S02]  /*0450*/  LEA.HI R10, R10, R13, RZ, 0x17 ;  /* 0x0000000d0a0a7211 */ /* 0x000fe400078fb8ff */
[----:B------:R-:W-:Y:S01]  /*0460*/  LEA R27, R9, R12, 0x5 ;  /* 0x0000000c091b7211 */ /* 0x000fe200078e28ff */
[----:B------:R-:W-:Y:S01]  /*0470*/  IMAD R11, R11, -0x4d, R0 ;  /* 0xffffffb30b0b7824 */ /* 0x000fe200078e0200 */
[----:B------:R-:W-:Y:S01]  /*0480*/  LOP3.LUT R12, R8, 0x1c, RZ, 0xc0, !PT ;  /* 0x0000001c080c7812 */ /* 0x000fe200078ec0ff */
[----:B------:R-:W-:Y:S01]  /*0490*/  IMAD R7, R10, -0xc00, R7 ;  /* 0xfffff4000a077824 */ /* 0x000fe200078e0207 */
[C---:B------:R-:W-:Y:S01]  /*04a0*/  LOP3.LUT R6, R2.reuse, 0x18, RZ, 0xc0, !PT ;  /* 0x0000001802067812 */ /* 0x040fe200078ec0ff */
[----:B------:R-:W-:Y:S01]  /*04b0*/  IMAD.SHL.U32 R27, R27, 0x2, RZ ;  /* 0x000000021b1b7824 */ /* 0x000fe200078e00ff */
[--C-:B------:R-:W-:Y:S01]  /*04c0*/  LOP3.LUT R14, R2, 0x18, R3.reuse, 0x48, !PT ;  /* 0x00000018020e7812 */ /* 0x100fe200078e4803 */
[----:B------:R-:W-:Y:S01]  /*04d0*/  IMAD.MOV.U32 R2, RZ, RZ, 0x2 ;  /* 0x00000002ff027424 */ /* 0x000fe200078e00ff */
[--C-:B------:R-:W-:Y:S01]  /*04e0*/  SHF.R.U32.HI R28, RZ, 0x2, R3.reuse ;  /* 0x00000002ff1c7819 */ /* 0x100fe20000011603 */
[----:B------:R-:W-:Y:S01]  /*04f0*/  IMAD R11, R11, 0x300, R12 ;  /* 0x000003000b0b7824 */ /* 0x000fe200078e020c */
[----:B------:R-:W-:Y:S01]  /*0500*/  LEA R14, R5, R14, 0x5 ;  /* 0x0000000e050e7211 */ /* 0x000fe200078e28ff */
[----:B------:R-:W-:Y:S01]  /*0510*/  IMAD R7, R7, 0x300, R6 ;  /* 0x0000030007077824 */ /* 0x000fe200078e0206 */
[----:B------:R-:W-:Y:S01]  /*0520*/  LOP3.LUT R9, R4, 0xf, R3, 0xf8, !PT ;  /* 0x0000000f04097812 */ /* 0x000fe200078ef803 */
[----:B------:R-:W-:Y:S01]  /*0530*/  IMAD.WIDE R36, R11, R2, c[0x0][0x160] ;  /* 0x000058000b247625 */ /* 0x000fe200078e0202 */
[----:B------:R-:W-:-:S02]  /*0540*/  SHF.L.U32 R31, R14, 0x1, RZ ;  /* 0x000000010e1f7819 */ /* 0x000fc400000006ff */
[----:B------:R-:W-:Y:S01]  /*0550*/  SHF.R.U32.HI R11, RZ, 0x1, R30 ;  /* 0x00000001ff0b7819 */ /* 0x000fe2000001161e */
[----:B------:R-:W-:Y:S01]  /*0560*/  IMAD.WIDE R34, R7, R2, c[0x0][0x168] ;  /* 0x00005a0007227625 */ /* 0x000fe200078e0202 */
[----:B------:R1:W-:Y:S01]  /*0570*/  LDGSTS.E.64 [R27+0x4000], [R36.64] ;  /* 0x04000000241b7fae */ /* 0x0003e2000b921a44 */
[----:B------:R-:W-:Y:S02]  /*0580*/  LOP3.LUT R5, R8, 0x18, R3, 0x48, !PT ;  /* 0x0000001808057812 */ /* 0x000fe400078e4803 */
[C-C-:B------:R-:W-:Y:S01]  /*0590*/  LOP3.LUT R4, R11.reuse, 0x18, R8.reuse, 0x78, !PT ;  /* 0x000000180b047812 */ /* 0x140fe200078e7808 */
[----:B------:R-:W0:Y:S01]  /*05a0*/  LDGDEPBAR ;  /* 0x00000000000079af */ /* 0x000e220000000000 */
[----:B------:R-:W-:Y:S01]  /*05b0*/  LOP3.LUT R11, R11, 0x10, R8, 0xf8, !PT ;  /* 0x000000100b0b7812 */ /* 0x000fe200078ef808 */
[----:B------:R-:W-:Y:S01]  /*05c0*/  IMAD.SHL.U32 R9, R9, 0x20, RZ ;  /* 0x0000002009097824 */ /* 0x000fe200078e00ff */
[----:B------:R-:W-:Y:S01]  /*05d0*/  LOP3.LUT R28, R28, 0x18, RZ, 0xc0, !PT ;  /* 0x000000181c1c7812 */ /* 0x000fe200078ec0ff */
[----:B------:R2:W-:Y:S01]  /*05e0*/  LDGSTS.E.BYPASS.128 [R31], [R34.64] ;  /* 0x00000000221f7fae */ /* 0x0005e2000b901c44 */
[----:B------:R-:W-:-:S02]  /*05f0*/  LOP3.LUT R8, R8, 0x8, RZ, 0xc0, !PT ;  /* 0x0000000808087812 */ /* 0x000fc400078ec0ff */
[----:B------:R-:W-:Y:S01]  /*0600*/  LOP3.LUT R6, R28, 0x7, R3, 0xf8, !PT ;  /* 0x000000071c067812 */ /* 0x000fe200078ef803 */
[----:B------:R-:W0:Y:S01]  /*0610*/  LDGDEPBAR ;  /* 0x00000000000079af */ /* 0x000e220000000000 */
[----:B------:R-:W-:Y:S02]  /*0620*/  LOP3.LUT R8, R11, 0x10, R8, 0x1e, !PT ;  /* 0x000000100b087812 */ /* 0x000fe400078e1e08 */
[----:B------:R-:W-:Y:S01]  /*0630*/  LEA R5, R6, R5, 0x5 ;  /* 0x0000000506057211 */ /* 0x000fe200078e28ff */
[----:B------:R-:W-:Y:S01]  /*0640*/  BAR.SYNC.DEFER_BLOCKING 0x0 ;  /* 0x0000000000007b1d */ /* 0x000fe20000010000 */
[----:B------:R-:W-:Y:S02]  /*0650*/  LOP3.LUT R8, R8, R9, RZ, 0xfc, !PT ;  /* 0x0000000908087212 */ /* 0x000fe400078efcff */
[----:B------:R-:W-:Y:S01]  /*0660*/  LOP3.LUT R4, R9, R4, RZ, 0xfc, !PT ;  /* 0x0000000409047212 */ /* 0x000fe200078efcff */
[----:B------:R-:W-:Y:S02]  /*0670*/  IMAD.SHL.U32 R26, R5, 0x2, RZ ;  /* 0x00000002051a7824 */ /* 0x000fe400078e00ff */
[----:B------:R-:W-:Y:S01]  /*0680*/  IMAD.SHL.U32 R25, R8, 0x2, RZ ;  /* 0x0000000208197824 */ /* 0x000fe200078e00ff */
[----:B------:R-:W-:Y:S01]  /*0690*/  SHF.L.U32 R32, R4, 0x1, RZ ;  /* 0x0000000104207819 */ /* 0x000fe200000006ff */
[----:B------:R-:W-:Y:S01]  /*06a0*/  @!PT LDS RZ, [RZ] ;  /* 0x00000000fffff984 */ /* 0x000fe20000000800 */
[----:B------:R-:W-:Y:S01]  /*06b0*/  @!PT LDS RZ, [RZ] ;  /* 0x00000000fffff984 */ /* 0x000fe20000000800 */
[----:B------:R-:W-:Y:S01]  /*06c0*/  @!PT LDS RZ, [RZ] ;  /* 0x00000000fffff984 */ /* 0x000fe20000000800 */
[----:B------:R1:W-:Y:S04]  /*06d0*/  LDGSTS.E.64 [R27+0x4800], [R36.64+0x40] ;  /* 0x04800040241b7fae */ /* 0x0003e8000b921a44 */
[----:B------:R-:W0:Y:S04]  /*06e0*/  LDGDEPBAR ;  /* 0x00000000000079af */ /* 0x000e280000000000 */
[----:B------:R2:W-:Y:S04]  /*06f0*/  LDGSTS.E.BYPASS.128 [R31+0x1000], [R34.64+0x40] ;  /* 0x01000040221f7fae */ /* 0x0005e8000b901c44 */
[----:B------:R-:W0:Y:S04]  /*0700*/  LDGDEPBAR ;  /* 0x00000000000079af */ /* 0x000e280000000000 */
[----:B------:R-:W-:Y:S06]  /*0710*/  BAR.SYNC.DEFER_BLOCKING 0x0 ;  /* 0x0000000000007b1d */ /* 0x000fec0000010000 */
        /* <DEDUP_REMOVED lines=14> */
[----:B------:R-:W0:Y:S01]  /*0800*/  LDGDEPBAR ;  /* 0x00000000000079af */ /* 0x000e220000000000 */
[----:B------:R-:W-:-:S04]  /*0810*/  DEPBAR.LE SB0, 0x6 ;  /* 0x000081800000791a */ /* 0x000fc80000000000 */
[----:B------:R-:W-:Y:S06]  /*0820*/  BAR.SYNC.DEFER_BLOCKING 0x0 ;  /* 0x0000000000007b1d */ /* 0x000fec0000010000 */
[----:B------:R-:W-:Y:S04]  /*0830*/  LDSM.16.M88.4 R12, [R32+0x4000] ;  /* 0x00400000200c783b */ /* 0x000fe80000000200 */
[----:B------:R-:W3:Y:S04]  /*0840*/  LDSM.16.M88.4 R16, [R26] ;  /* 0x000000001a10783b */ /* 0x000ee80000000200 */
[----:B------:R-:W4:Y:S04]  /*0850*/  LDSM.16.M88.4 R4, [R26+0x800] ;  /* 0x000800001a04783b */ /* 0x000f280000000200 */
[----:B------:R-:W5:Y:S04]  /*0860*/  LDSM.16.M88.4 R8, [R25+0x4000] ;  /* 0x004000001908783b */ /* 0x000f680000000200 */
[----:B------:R-:W-:Y:S06]  /*0870*/  BAR.SYNC.DEFER_BLOCKING 0x0 ;  /* 0x0000000000007b1d */ /* 0x000fec0000010000 */
[----:B------:R-:W-:Y:S01]  /*0880*/  @!PT LDS RZ, [RZ] ;  /* 0x00000000fffff984 */ /* 0x000fe20000000800 */
[----:B------:R-:W-:Y:S01]  /*0890*/  @!PT LDS RZ, [RZ] ;  /* 0x00000000fffff984 */ /* 0x000fe20000000800 */
[----:B------:R-:W-:Y:S01]  /*08a0*/  @!PT LDS RZ, [RZ] ;  /* 0x00000000fffff984 */ /* 0x000fe20000000800 */
[----:B------:R1:W-:Y:S04]  /*08b0*/  LDGSTS.E.64 [R27+0x4000], [R36.64+0x100] ;  /* 0x04000100241b7fae */ /* 0x0003e8000b921a44 */
[----:B------:R-:W0:Y:S01]  /*08c0*/  LDGDEPBAR ;  /* 0x00000000000079af */ /* 0x000e220000000000 */
[C---:B---3--:R-:W-:Y:S03]  /*08d0*/  HMMA.16816.F32.BF16 R20, R12.reuse, R16, RZ ;  /* 0x000000100c14723c */ /* 0x048fe600000418ff */
[----:B------:R2:W-:Y:S04]  /*08e0*/  LDGSTS.E.BYPASS.128 [R31], [R34.64+0x100] ;  /* 0x00000100221f7fae */ /* 0x0005e8000b901c44 */
[----:B------:R-:W0:Y:S01]  /*08f0*/  LDGDEPBAR ;  /* 0x00000000000079af */ /* 0x000e220000000000 */
[----:B----4-:R-:W-:-:S15]  /*0900*/  HMMA.16816.F32.BF16 R12, R12, R4, RZ ;  /* 0x000000040c0c723c */ /* 0x010fde00000418ff */
[----:B------:R-:W-:-:S01]  /*0910*/  NOP ;  /* 0x0000000000007918 */ /* 0x000fc20000000000 */
[----:B-----5:R-:W-:Y:S01]  /*0920*/  HMMA.16816.F32.BF16 R16, R8, R18, R20 ;  /* 0x000000120810723c */ /* 0x020fe20000041814 */
[----:B------:R-:W-:-:S04]  /*0930*/  DEPBAR.LE SB0, 0x6 ;  /* 0x000081800000791a */ /* 0x000fc80000000000 */
[----:B------:R-:W-:Y:S03]  /*0940*/  BAR.SYNC.DEFER_BLOCKING 0x0 ;  /* 0x0000000000007b1d */ /* 0x000fe60000010000 */
[----:B------:R-:W-:Y:S03]  /*0950*/  HMMA.16816.F32.BF16 R8, R8, R6, R12 ;  /* 0x000000060808723c */ /* 0x000fe6000004180c */
[----:B------:R-:W-:Y:S04]  /*0960*/  LDSM.16.M88.4 R12, [R32+0x4800] ;  /* 0x00480000200c783b */ /* 0x000fe80000000200 */
[----:B------:R-:W3:Y:S04]  /*0970*/  LDSM.16.M88.4 R20, [R26+0x1000] ;  /* 0x001000001a14783b */ /* 0x000ee80000000200 */
[----:B------:R-:W4:Y:S05]  /*0980*/  LDSM.16.M88.4 R4, [R26+0x1800] ;  /* 0x001800001a04783b */ /* 0x000f2a0000000200 */
[C---:B---3--:R-:W-:Y:S08]  /*0990*/  HMMA.16816.F32.BF16 R16, R12.reuse, R20, R16 ;  /* 0x000000140c10723c */ /* 0x048ff00000041810 */
[----:B----4-:R-:W-:Y:S01]  /*09a0*/  HMMA.16816.F32.BF16 R8, R12, R4, R8 ;  /* 0x000000040c08723c */ /* 0x010fe20000041808 */
[----:B------:R-:W3:Y:S04]  /*09b0*/  LDSM.16.M88.4 R12, [R25+0x4800] ;  /* 0x00480000190c783b */ /* 0x000ee80000000200 */
        /* <DEDUP_REMOVED lines=8> */
[C---:B---3--:R-:W-:Y:S08]  /*0a40*/  HMMA.16816.F32.BF16 R20, R12.reuse, R22, R16 ;  /* 0x000000160c14723c */ /* 0x048ff00000041810 */
[----:B------:R-:W-:Y:S01]  /*0a50*/  HMMA.16816.F32.BF16 R4, R12, R6, R8 ;  /* 0x000000060c04723c */ /* 0x000fe20000041808 */
[----:B------:R-:W-:-:S04]  /*0a60*/  DEPBAR.LE SB0, 0x6 ;  /* 0x000081800000791a */ /* 0x000fc80000000000 */
[----:B------:R-:W-:Y:S06]  /*0a70*/  BAR.SYNC.DEFER_BLOCKING 0x0 ;  /* 0x0000000000007b1d */ /* 0x000fec0000010000 */
[----:B------:R-:W-:Y:S04]  /*0a80*/  LDSM.16.M88.4 R12, [R32+0x5000] ;  /* 0x00500000200c783b */ /* 0x000fe80000000200 */
[----:B------:R-:W3:Y:S04]  /*0a90*/  LDSM.16.M88.4 R16, [R26+0x2000] ;  /* 0x002000001a10783b */ /* 0x000ee80000000200 */
[----:B------:R-:W4:Y:S01]  /*0aa0*/  LDSM.16.M88.4 R8, [R26+0x2800] ;  /* 0x002800001a08783b */ /* 0x000f220000000200 */
        /* <DEDUP_REMOVED lines=34> */
[----:B------:R-:W3:Y:S04]  /*0cd0*/  LDSM.16.M88.4 R16, [R26] ;  /* 0x000000001a10783b */ /* 0x000ee80000000200 */
        /* <DEDUP_REMOVED lines=10> */
[----:B------:R2:W-:Y:S04]  /*0d80*/  LDGSTS.E.BYPASS.128 [R31], [R34.64+0x200] ;  /* 0x00000200221f7fae */ /* 0x0005e8000b901c44 */
        /* <DEDUP_REMOVED lines=285> */
[----:B------:R1:W-:Y:S04]  /*1f60*/  LDGSTS.E.64 [R27+0x4000], [R36.64+0x600], !PT ;  /* 0x04000600241b7fae */ /* 0x0003e8000f921a44 */
[----:B------:R-:W0:Y:S04]  /*1f70*/  LDGDEPBAR ;  /* 0x00000000000079af */ /* 0x000e280000000000 */
[----:B------:R2:W-:Y:S04]  /*1f80*/  LDGSTS.E.BYPASS.128 [R31], [R34.64+0x600], !PT ;  /* 0x00000600221f7fae */ /* 0x0005e8000f901c44 */
        /* <DEDUP_REMOVED lines=17> */
[----:B------:R2:W-:Y:S04]  /*20a0*/  LDGSTS.E.BYPASS.128 [R31+0x1000], [R34.64+0x640], !PT ;  /* 0x01000640221f7fae */ /* 0x0005e8000f901c44 */
        /* <DEDUP_REMOVED lines=23> */
[----:B------:R3:W-:Y:S04]  /*2220*/  LDSM.16.M88.4 R20, [R32+0x5800] ;  /* 0x005800002014783b */ /* 0x0007e80000000200 */
[----:B------:R-:W4:Y:S04]  /*2230*/  LDSM.16.M88.4 R4, [R26+0x3000] ;  /* 0x003000001a04783b */ /* 0x000f280000000200 */
[----:B------:R-:W5:Y:S01]  /*2240*/  LDSM.16.M88.4 R8, [R26+0x3800] ;  /* 0x003800001a08783b */ /* 0x000f620000000200 */
[----:B---3--:R-:W-:Y:S01]  /*2250*/  SHF.L.U32 R32, R3, 0x3, RZ ;  /* 0x0000000303207819 */ /* 0x008fe200000006ff */
[C---:B----4-:R-:W-:Y:S07]  /*2260*/  HMMA.16816.F32.BF16 R12, R20.reuse, R4, R12 ;  /* 0x00000004140c723c */ /* 0x050fee000004180c */
[----:B------:R-:W-:Y:S01]  /*2270*/  LOP3.LUT R5, R24, 0x38, R32, 0xf8, !PT ;  /* 0x0000003818057812 */ /* 0x000fe200078ef820 */
[----:B-----5:R-:W-:Y:S01]  /*2280*/  HMMA.16816.F32.BF16 R16, R20, R8, R16 ;  /* 0x000000081410723c */ /* 0x020fe20000041810 */
[----:B------:R3:W4:Y:S04]  /*2290*/  LDSM.16.M88.4 R20, [R25+0x5800] ;  /* 0x005800001914783b */ /* 0x0007280000000200 */
[----:B------:R-:W-:Y:S01]  /*22a0*/  BAR.SYNC.DEFER_BLOCKING 0x0 ;  /* 0x0000000000007b1d */ /* 0x000fe20000010000 */
[C---:B------:R-:W-:Y:S01]  /*22b0*/  ISETP.GE.AND P0, PT, R5.reuse, 0xc00, PT ;  /* 0x00000c000500780c */ /* 0x040fe20003f06270 */
[----:B------:R-:W-:Y:S01]  /*22c0*/  IMAD.WIDE R8, R5, R2, c[0x0][0x170] ;  /* 0x00005c0005087625 */ /* 0x000fe200078e0202 */
[----:B---3--:R-:W-:-:S02]  /*22d0*/  CS2R R24, SRZ ;  /* 0x0000000000187805 */ /* 0x008fc4000001ff00 */
[----:B------:R-:W-:Y:S01]  /*22e0*/  ISETP.LT.AND P0, PT, R0, 0x4d, !P0 ;  /* 0x0000004d0000780c */ /* 0x000fe20004701270 */
[----:B------:R-:W-:Y:S01]  /*22f0*/  @!PT LDS RZ, [RZ] ;  /* 0x00000000fffff984 */ /* 0x000fe20000000800 */
[----:B------:R-:W-:Y:S01]  /*2300*/  @!PT LDS RZ, [RZ] ;  /* 0x00000000fffff984 */ /* 0x000fe20000000800 */
[----:B------:R-:W-:Y:S01]  /*2310*/  @!PT LDS RZ, [RZ] ;  /* 0x00000000fffff984 */ /* 0x000fe20000000800 */
[----:B------:R1:W-:Y:S04]  /*2320*/  LDGSTS.E.64 [R27+0x5800], [R36.64+0x6c0], !PT ;  /* 0x058006c0241b7fae */ /* 0x0003e8000f921a44 */
[----:B------:R-:W0:Y:S04]  /*2330*/  LDGDEPBAR ;  /* 0x00000000000079af */ /* 0x000e280000000000 */
[----:B------:R2:W-:Y:S04]  /*2340*/  LDGSTS.E.BYPASS.128 [R31+0x3000], [R34.64+0x6c0], !PT ;  /* 0x030006c0221f7fae */ /* 0x0005e8000f901c44 */
[----:B------:R-:W0:Y:S01]  /*2350*/  LDGDEPBAR ;  /* 0x00000000000079af */ /* 0x000e220000000000 */
[----:B-1----:R-:W-:Y:S01]  /*2360*/  CS2R R26, SRZ ;  /* 0x00000000001a7805 */ /* 0x002fe2000001ff00 */
[----:B------:R-:W-:-:S04]  /*2370*/  DEPBAR.LE SB0, 0x0 ;  /* 0x000080000000791a */ /* 0x000fc80000000000 */
[----:B------:R-:W-:Y:S06]  /*2380*/  BAR.SYNC.DEFER_BLOCKING 0x0 ;  /* 0x0000000000007b1d */ /* 0x000fec0000010000 */
[----:B------:R1:W3:Y:S01]  /*2390*/  @P0 LDG.E.EL.128 R24, [R8.64] ;  /* 0x0000000408180981 */ /* 0x0002e2000c2e1d00 */
[C---:B------:R-:W-:Y:S01]  /*23a0*/  IMAD.SHL.U32 R4, R3.reuse, 0x10, RZ ;  /* 0x0000001003047824 */ /* 0x040fe200078e00ff */
[----:B------:R-:W-:Y:S01]  /*23b0*/  SHF.L.U32 R3, R3, 0x1, RZ ;  /* 0x0000000103037819 */ /* 0x000fe200000006ff */
[----:B------:R-:W-:Y:S01]  /*23c0*/  IMAD.SHL.U32 R29, R29, 0x8, RZ ;  /* 0x000000081d1d7824 */ /* 0x000fe200078e00ff */
[----:B----4-:R-:W-:Y:S02]  /*23d0*/  HMMA.16816.F32.BF16 R12, R20, R6, R12 ;  /* 0x00000006140c723c */ /* 0x010fe4000004180c */
[----:B------:R-:W-:-:S04]  /*23e0*/  LOP3.LUT R4, R4, 0xc0, RZ, 0xc0, !PT ;  /* 0x000000c004047812 */ /* 0x000fc800078ec0ff */
[----:B------:R-:W-:Y:S02]  /*23f0*/  LOP3.LUT R3, R4, 0x6, R3, 0xf8, !PT ;  /* 0x0000000604037812 */ /* 0x000fe400078ef803 */
[----:B------:R-:W-:Y:S02]  /*2400*/  HMMA.16816.F32.BF16 R16, R20, R10, R16 ;  /* 0x0000000a1410723c */ /* 0x000fe40000041810 */
[----:B------:R-:W-:Y:S02]  /*2410*/  LEA R30, R30, R3, 0x4 ;  /* 0x000000031e1e7211 */ /* 0x000fe400078e20ff */
[C---:B------:R-:W-:Y:S02]  /*2420*/  LOP3.LUT R3, R29.reuse, 0x3f8, R32, 0xf8, !PT ;  /* 0x000003f81d037812 */ /* 0x040fe400078ef820 */
[----:B------:R-:W-:Y:S02]  /*2430*/  IADD3 R28, R29, R30, R28 ;  /* 0x0000001e1d1c7210 */ /* 0x000fe40007ffe01c */
[----:B------:R-:W-:-:S02]  /*2440*/  SHF.R.U32.HI R4, RZ, 0x2, R3 ;  /* 0x00000002ff047819 */ /* 0x000fc40000011603 */
[----:B------:R-:W-:Y:S02]  /*2450*/  IADD3 R30, R28, 0x200, RZ ;  /* 0x000002001c1e7810 */ /* 0x000fe40007ffe0ff */
[----:B------:R-:W-:Y:S02]  /*2460*/  LOP3.LUT R4, R4, 0x1f0, RZ, 0xc0, !PT ;  /* 0x000001f004047812 */ /* 0x000fe400078ec0ff */
[----:B------:R-:W-:Y:S02]  /*2470*/  SHF.R.U32.HI R29, RZ, 0x2, R28 ;  /* 0x00000002ff1d7819 */ /* 0x000fe4000001161c */
[----:B------:R-:W-:Y:S01]  /*2480*/  SHF.R.U32.HI R30, RZ, 0x2, R30 ;  /* 0x00000002ff1e7819 */ /* 0x000fe2000001161e */
[----:B-1----:R-:W-:Y:S01]  /*2490*/  IMAD R8, R3, 0x2, R4 ;  /* 0x0000000203087824 */ /* 0x002fe200078e0204 */
[----:B------:R-:W-:Y:S02]  /*24a0*/  LOP3.LUT R9, R29, 0x1f0, RZ, 0xc0, !PT ;  /* 0x000001f01d097812 */ /* 0x000fe400078ec0ff */
[----:B------:R-:W-:-:S02]  /*24b0*/  LOP3.LUT R3, R30, 0x3ffffff0, RZ, 0xc0, !PT ;  /* 0x3ffffff01e037812 */ /* 0x000fc400078ec0ff */
[----:B------:R-:W-:-:S03]  /*24c0*/  LEA R9, R28, R9, 0x1 ;  /* 0x000000091c097211 */ /* 0x000fc600078e08ff */
[----:B------:R-:W-:Y:S01]  /*24d0*/  IMAD R28, R28, 0x2, R3 ;  /* 0x000000021c1c7824 */ /* 0x000fe200078e0203 */
[----:B---3--:R-:W-:Y:S04]  /*24e0*/  STS.128 [R8], R24 ;  /* 0x0000001808007388 */ /* 0x008fe80000000c00 */
[----:B------:R-:W-:Y:S06]  /*24f0*/  BAR.SYNC.DEFER_BLOCKING 0x0 ;  /* 0x0000000000007b1d */ /* 0x000fec0000010000 */
[----:B------:R-:W1:Y:S04]  /*2500*/  LDS R4, [R9] ;  /* 0x0000000009047984 */ /* 0x000e680000000800 */
[----:B------:R-:W3:Y:S04]  /*2510*/  LDS R29, [R28+0x400] ;  /* 0x000400001c1d7984 */ /* 0x000ee80000000800 */
[----:B------:R-:W4:Y:S04]  /*2520*/  LDS R7, [R9+0x40] ;  /* 0x0000400009077984 */ /* 0x000f280000000800 */
[----:B------:R-:W5:Y:S01]  /*2530*/  LDS R6, [R28+0x440] ;  /* 0x000440001c067984 */ /* 0x000f620000000800 */
[----:B-1----:R-:W-:-:S02]  /*2540*/  SHF.L.U32 R3, R4, 0x10, RZ ;  /* 0x0000001004037819 */ /* 0x002fc400000006ff */
[----:B------:R-:W-:Y:S01]  /*2550*/  PRMT R10, R4, 0x7632, R10 ;  /* 0x00007632040a7816 */ /* 0x000fe2000000000a */
[----:B---3--:R-:W-:Y:S02]  /*2560*/  IMAD.U32 R11, R29, 0x10000, RZ ;  /* 0x000100001d0b7824 */ /* 0x008fe400078e00ff */
[----:B------:R-:W-:Y:S01]  /*2570*/  FADD R3, R12, R3 ;  /* 0x000000030c037221 */ /* 0x000fe20000000000 */
[----:B------:R-:W-:Y:S01]  /*2580*/  SHF.L.U32 R10, R10, 0x10, RZ ;  /* 0x000000100a0a7819 */ /* 0x000fe200000006ff */
[----:B------:R-:W-:Y:S02]  /*2590*/  FADD R4, R14, R11 ;  /* 0x0000000b0e047221 */ /* 0x000fe40000000000 */
[----:B------:R-:W-:Y:S01]  /*25a0*/  FFMA R12, R3, -1.7020000219345092773, RZ ;  /* 0xbfd9db23030c7823 */ /* 0x000fe200000000ff */
[----:B------:R-:W-:Y:S01]  /*25b0*/  PRMT R29, R29, 0x7632, R29 ;  /* 0x000076321d1d7816 */ /* 0x000fe2000000001d */
[----:B------:R-:W-:Y:S01]  /*25c0*/  FADD R13, R13, R10 ;  /* 0x0000000a0d0d7221 */ /* 0x000fe20000000000 */
[----:B------:R-:W-:Y:S01]  /*25d0*/  FFMA R11, R4, -1.7020000219345092773, RZ ;  /* 0xbfd9db23040b7823 */ /* 0x000fe200000000ff */
[----:B------:R-:W-:-:S02]  /*25e0*/  FMUL R14, R12, 1.4426950216293334961 ;  /* 0x3fb8aa3b0c0e7820 */ /* 0x000fc40000400000 */
[----:B------:R-:W-:Y:S01]  /*25f0*/  FFMA R10, R13, -1.7020000219345092773, RZ ;  /* 0xbfd9db230d0a7823 */ /* 0x000fe200000000ff */
[----:B------:R-:W-:Y:S01]  /*2600*/  FMUL R21, R11, 1.4426950216293334961 ;  /* 0x3fb8aa3b0b157820 */ /* 0x000fe20000400000 */
[C---:B----4-:R-:W-:Y:S01]  /*2610*/  IMAD.U32 R11, R7.reuse, 0x10000, RZ ;  /* 0x00010000070b7824 */ /* 0x050fe200078e00ff */
[----:B------:R-:W-:Y:S01]  /*2620*/  BAR.SYNC.DEFER_BLOCKING 0x0 ;  /* 0x0000000000007b1d */ /* 0x000fe20000010000 */
[----:B------:R-:W-:Y:S01]  /*2630*/  FSETP.GEU.AND P5, PT, R14, -126, PT ;  /* 0xc2fc00000e00780b */ /* 0x000fe20003fae000 */
[----:B------:R-:W-:Y:S01]  /*2640*/  FMUL R20, R10, 1.4426950216293334961 ;  /* 0x3fb8aa3b0a147820 */ /* 0x000fe20000400000 */
[----:B------:R-:W-:Y:S01]  /*2650*/  FADD R16, R16, R11 ;  /* 0x0000000b10107221 */ /* 0x000fe20000000000 */
[----:B-----5:R-:W-:Y:S02]  /*2660*/  SHF.L.U32 R11, R6, 0x10, RZ ;  /* 0x00000010060b7819 */ /* 0x020fe400000006ff */
[----:B------:R-:W-:Y:S01]  /*2670*/  PRMT R6, R7, 0x7632, R6 ;  /* 0x0000763207067816 */ /* 0x000fe20000000006 */
[----:B------:R-:W-:Y:S01]  /*2680*/  FFMA R12, R16, -1.7020000219345092773, RZ ;  /* 0xbfd9db23100c7823 */ /* 0x000fe200000000ff */
[----:B------:R-:W-:Y:S01]  /*2690*/  FSETP.GEU.AND P4, PT, R20, -126, PT ;  /* 0xc2fc00001400780b */ /* 0x000fe20003f8e000 */
[----:B------:R-:W-:Y:S01]  /*26a0*/  FADD R18, R18, R11 ;  /* 0x0000000b12127221 */ /* 0x000fe20000000000 */
[----:B------:R-:W-:Y:S01]  /*26b0*/  FSETP.GEU.AND P2, PT, R21, -126, PT ;  /* 0xc2fc00001500780b */ /* 0x000fe20003f4e000 */
[----:B------:R-:W-:Y:S01]  /*26c0*/  FMUL R22, R12, 1.4426950216293334961 ;  /* 0x3fb8aa3b0c167820 */ /* 0x000fe20000400000 */
[----:B------:R-:W-:Y:S01]  /*26d0*/  IMAD.U32 R12, R29, 0x10000, RZ ;  /* 0x000100001d0c7824 */ /* 0x000fe200078e00ff */
[----:B------:R-:W-:Y:S01]  /*26e0*/  FFMA R11, R18, -1.7020000219345092773, RZ ;  /* 0xbfd9db23120b7823 */ /* 0x000fe200000000ff */
[----:B------:R-:W-:-:S02]  /*26f0*/  @!P5 FMUL R14, R14, 0.5 ;  /* 0x3f0000000e0ed820 */ /* 0x000fc40000400000 */
[----:B------:R-:W-:Y:S01]  /*2700*/  FADD R15, R15, R12 ;  /* 0x0000000c0f0f7221 */ /* 0x000fe20000000000 */
[C---:B------:R-:W-:Y:S01]  /*2710*/  SHF.L.U32 R12, R6.reuse, 0x10, RZ ;  /* 0x00000010060c7819 */ /* 0x040fe200000006ff */
[----:B------:R1:W3:Y:S01]  /*2720*/  MUFU.EX2 R10, R14 ;  /* 0x0000000e000a7308 */ /* 0x0002e20000000800 */
[----:B------:R-:W-:Y:S01]  /*2730*/  FMUL R23, R11, 1.4426950216293334961 ;  /* 0x3fb8aa3b0b177820 */ /* 0x000fe20000400000 */
[----:B------:R-:W-:Y:S01]  /*2740*/  PRMT R11, R6, 0x7632, R11 ;  /* 0x00007632060b7816 */ /* 0x000fe2000000000b */
[----:B------:R-:W-:Y:S01]  /*2750*/  @!P4 FMUL R20, R20, 0.5 ;  /* 0x3f0000001414c820 */ /* 0x000fe20000400000 */
[----:B------:R-:W-:Y:S01]  /*2760*/  FADD R17, R17, R12 ;  /* 0x0000000c11117221 */ /* 0x000fe20000000000 */
[----:B------:R-:W-:Y:S01]  /*2770*/  FSETP.GEU.AND P1, PT, R22, -126, PT ;  /* 0xc2fc00001600780b */ /* 0x000fe20003f2e000 */
[----:B------:R-:W-:Y:S01]  /*2780*/  @!P2 FMUL R21, R21, 0.5 ;  /* 0x3f0000001515a820 */ /* 0x000fe20000400000 */
[----:B------:R-:W-:Y:S01]  /*2790*/  IMAD.U32 R12, R11, 0x10000, RZ ;  /* 0x000100000b0c7824 */ /* 0x000fe200078e00ff */
[----:B------:R-:W4:Y:S01]  /*27a0*/  MUFU.EX2 R6, R20 ;  /* 0x0000001400067308 */ /* 0x000f220000000800 */
[----:B-1----:R-:W-:Y:S01]  /*27b0*/  FFMA R14, R15, -1.7020000219345092773, RZ ;  /* 0xbfd9db230f0e7823 */ /* 0x002fe200000000ff */
[----:B------:R-:W-:Y:S01]  /*27c0*/  FFMA R11, R17, -1.7020000219345092773, RZ ;  /* 0xbfd9db23110b7823 */ /* 0x000fe200000000ff */
[----:B------:R-:W-:Y:S01]  /*27d0*/  FADD R19, R19, R12 ;  /* 0x0000000c13137221 */ /* 0x000fe20000000000 */
[----:B------:R-:W-:Y:S01]  /*27e0*/  FSETP.GEU.AND P3, PT, R23, -126, PT ;  /* 0xc2fc00001700780b */ /* 0x000fe20003f6e000 */
[----:B------:R-:W-:Y:S01]  /*27f0*/  FMUL R14, R14, 1.4426950216293334961 ;  /* 0x3fb8aa3b0e0e7820 */ /* 0x000fe20000400000 */
[----:B------:R-:W-:Y:S01]  /*2800*/  FMUL R12, R11, 1.4426950216293334961 ;  /* 0x3fb8aa3b0b0c7820 */ /* 0x000fe20000400000 */
[----:B------:R-:W-:Y:S01]  /*2810*/  FFMA R11, R19, -1.7020000219345092773, RZ ;  /* 0xbfd9db23130b7823 */ /* 0x000fe200000000ff */
[----:B---3--:R-:W-:Y:S01]  /*2820*/  @!P5 FMUL R10, R10, R10 ;  /* 0x0000000a0a0ad220 */ /* 0x008fe20000400000 */
[----:B------:R1:W3:Y:S01]  /*2830*/  MUFU.EX2 R7, R21 ;  /* 0x0000001500077308 */ /* 0x0002e20000000800 */
[----:B------:R-:W-:Y:S01]  /*2840*/  FSETP.GEU.AND P6, PT, R14, -126, PT ;  /* 0xc2fc00000e00780b */ /* 0x000fe20003fce000 */
[----:B------:R-:W-:Y:S01]  /*2850*/  FMUL R11, R11, 1.4426950216293334961 ;  /* 0x3fb8aa3b0b0b7820 */ /* 0x000fe20000400000 */
[----:B------:R-:W-:Y:S01]  /*2860*/  FSETP.GEU.AND P5, PT, R12, -126, PT ;  /* 0xc2fc00000c00780b */ /* 0x000fe20003fae000 */
[----:B------:R-:W-:Y:S01]  /*2870*/  @!P1 FMUL R22, R22, 0.5 ;  /* 0x3f00000016169820 */ /* 0x000fe20000400000 */
[----:B----4-:R-:W-:-:S02]  /*2880*/  @!P4 FMUL R6, R6, R6 ;  /* 0x000000060606c220 */ /* 0x010fc40000400000 */
[----:B------:R-:W-:Y:S01]  /*2890*/  FSETP.GEU.AND P4, PT, R11, -126, PT ;  /* 0xc2fc00000b00780b */ /* 0x000fe20003f8e000 */
[----:B-1----:R-:W-:Y:S02]  /*28a0*/  FADD R21, R10, 1 ;  /* 0x3f8000000a157421 */ /* 0x002fe40000000000 */
[----:B------:R-:W1:Y:S01]  /*28b0*/  MUFU.EX2 R22, R22 ;  /* 0x0000001600167308 */ /* 0x000e620000000800 */
[----:B------:R-:W-:-:S03]  /*28c0*/  @!P3 FMUL R23, R23, 0.5 ;  /* 0x3f0000001717b820 */ /* 0x000fc60000400000 */
[----:B------:R-:W-:Y:S02]  /*28d0*/  @!P6 FMUL R14, R14, 0.5 ;  /* 0x3f0000000e0ee820 */ /* 0x000fe40000400000 */
[----:B------:R-:W-:Y:S01]  /*28e0*/  @!P5 FMUL R12, R12, 0.5 ;  /* 0x3f0000000c0cd820 */ /* 0x000fe20000400000 */
[----:B---3--:R-:W-:Y:S01]  /*28f0*/  @!P2 FMUL R7, R7, R7 ;  /* 0x000000070707a220 */ /* 0x008fe20000400000 */
[----:B------:R-:W-:Y:S01]  /*2900*/  FSETP.GT.AND P2, PT, R21, 8.50705917302346158658e+37, PT ;  /* 0x7e8000001500780b */ /* 0x000fe20003f44000 */
[----:B------:R-:W3:Y:S01]  /*2910*/  MUFU.EX2 R23, R23 ;  /* 0x0000001700177308 */ /* 0x000ee20000000800 */
[----:B------:R-:W-:Y:S01]  /*2920*/  @!P4 FMUL R11, R11, 0.5 ;  /* 0x3f0000000b0bc820 */ /* 0x000fe20000400000 */
[----:B------:R-:W-:Y:S01]  /*2930*/  FADD R10, R7, 1 ;  /* 0x3f800000070a7421 */ /* 0x000fe20000000000 */
[----:B------:R-:W-:Y:S01]  /*2940*/  MOV R7, 0x3e800000 ;  /* 0x3e80000000077802 */ /* 0x000fe20000000f00 */
[----:B-1----:R-:W-:-:S04]  /*2950*/  @!P1 FMUL R22, R22, R22 ;  /* 0x0000001616169220 */ /* 0x002fc80000400000 */
[----:B------:R-:W1:Y:S01]  /*2960*/  MUFU.EX2 R14, R14 ;  /* 0x0000000e000e7308 */ /* 0x000e620000000800 */
[----:B------:R-:W-:Y:S01]  /*2970*/  FSETP.GT.AND P1, PT, R10, 8.50705917302346158658e+37, PT ;  /* 0x7e8000000a00780b */ /* 0x000fe20003f24000 */
[----:B------:R-:W-:Y:S01]  /*2980*/  FADD R24, R22, 1 ;  /* 0x3f80000016187421 */ /* 0x000fe20000000000 */
[----:B------:R-:W-:Y:S01]  /*2990*/  FADD R22, R6, 1 ;  /* 0x3f80000006167421 */ /* 0x000fe20000000000 */
[----:B------:R-:W-:Y:S01]  /*29a0*/  @P2 FMUL R21, R21, 0.25 ;  /* 0x3e80000015152820 */ /* 0x000fe20000400000 */
[----:B------:R-:W-:-:S03]  /*29b0*/  FSEL R26, R7, 1, P2 ;  /* 0x3f800000071a7808 */ /* 0x000fc60001000000 */
[----:B------:R-:W4:Y:S01]  /*29c0*/  MUFU.EX2 R12, R12 ;  /* 0x0000000c000c7308 */ /* 0x000f220000000800 */
[----:B---3--:R-:W-:Y:S01]  /*29d0*/  @!P3 FMUL R23, R23, R23 ;  /* 0x000000171717b220 */ /* 0x008fe20000400000 */
[----:B------:R-:W-:-:S03]  /*29e0*/  FSETP.GT.AND P3, PT, R24, 8.50705917302346158658e+37, PT ;  /* 0x7e8000001800780b */ /* 0x000fc60003f64000 */
[----:B------:R-:W-:Y:S01]  /*29f0*/  FADD R23, R23, 1 ;  /* 0x3f80000017177421 */ /* 0x000fe20000000000 */
[----:B------:R-:W-:Y:S02]  /*2a00*/  @P1 FMUL R10, R10, 0.25 ;  /* 0x3e8000000a0a1820 */ /* 0x000fe40000400000 */
[----:B------:R-:W3:Y:S01]  /*2a10*/  MUFU.EX2 R20, R11 ;  /* 0x0000000b00147308 */ /* 0x000ee20000000800 */
[----:B-1----:R-:W-:Y:S01]  /*2a20*/  @!P6 FMUL R14, R14, R14 ;  /* 0x0000000e0e0ee220 */ /* 0x002fe20000400000 */
[----:B------:R-:W-:-:S05]  /*2a30*/  FSETP.GT.AND P6, PT, R23, 8.50705917302346158658e+37, PT ;  /* 0x7e8000001700780b */ /* 0x000fca0003fc4000 */
[----:B------:R-:W-:Y:S01]  /*2a40*/  @P3 FMUL R24, R24, 0.25 ;  /* 0x3e80000018183820 */ /* 0x000fe20000400000 */
[----:B----4-:R-:W-:Y:S01]  /*2a50*/  @!P5 FMUL R12, R12, R12 ;  /* 0x0000000c0c0cd220 */ /* 0x010fe20000400000 */
[----:B------:R-:W-:Y:S01]  /*2a60*/  FSETP.GT.AND P5, PT, R22, 8.50705917302346158658e+37, PT ;  /* 0x7e8000001600780b */ /* 0x000fe20003fa4000 */
[----:B------:R1:W4:Y:S02]  /*2a70*/  MUFU.RCP R25, R21 ;  /* 0x0000001500197308 */ /* 0x0003240000001000 */
[----:B------:R-:W-:Y:S01]  /*2a80*/  FADD R12, R12, 1 ;  /* 0x3f8000000c0c7421 */ /* 0x000fe20000000000 */
[----:B------:R-:W-:Y:S02]  /*2a90*/  FSEL R27, R7, 1, P5 ;  /* 0x3f800000071b7808 */ /* 0x000fe40002800000 */
[----:B------:R-:W-:Y:S01]  /*2aa0*/  @P6 FMUL R23, R23, 0.25 ;  /* 0x3e80000017176820 */ /* 0x000fe20000400000 */
[----:B---3--:R-:W-:Y:S01]  /*2ab0*/  @!P4 FMUL R20, R20, R20 ;  /* 0x000000141414c220 */ /* 0x008fe20000400000 */
[----:B------:R-:W-:Y:S01]  /*2ac0*/  FSETP.GT.AND P4, PT, R12, 8.50705917302346158658e+37, PT ;  /* 0x7e8000000c00780b */ /* 0x000fe20003f84000 */
[----:B------:R-:W3:Y:S01]  /*2ad0*/  MUFU.RCP R10, R10 ;  /* 0x0000000a000a7308 */ /* 0x000ee20000001000 */
[----:B-1----:R-:W-:Y:S01]  /*2ae0*/  FADD R21, R14, 1 ;  /* 0x3f8000000e157421 */ /* 0x002fe20000000000 */
[----:B------:R-:W-:-:S02]  /*2af0*/  FADD R14, R20, 1 ;  /* 0x3f800000140e7421 */ /* 0x000fc40000000000 */
[----:B------:R-:W-:Y:S02]  /*2b00*/  @P5 FMUL R22, R22, 0.25 ;  /* 0x3e80000016165820 */ /* 0x000fe40000400000 */
[----:B------:R-:W-:Y:S02]  /*2b10*/  FSETP.GT.AND P2, PT, R21, 8.50705917302346158658e+37, PT ;  /* 0x7e8000001500780b */ /* 0x000fe40003f44000 */
[----:B------:R-:W-:Y:S01]  /*2b20*/  FSETP.GT.AND P5, PT, R14, 8.50705917302346158658e+37, PT ;  /* 0x7e8000000e00780b */ /* 0x000fe20003fa4000 */
[----:B------:R1:W-:Y:S01]  /*2b30*/  MUFU.RCP R11, R23 ;  /* 0x00000017000b7308 */ /* 0x0003e20000001000 */
[----:B----4-:R-:W-:Y:S02]  /*2b40*/  FMUL R26, R25, R26 ;  /* 0x0000001a191a7220 */ /* 0x010fe40000400000 */
[----:B------:R-:W-:Y:S02]  /*2b50*/  @P4 FMUL R12, R12, 0.25 ;  /* 0x3e8000000c0c4820 */ /* 0x000fe40000400000 */
[----:B------:R-:W-:-:S03]  /*2b60*/  FMUL R3, R3, R26 ;  /* 0x0000001a03037220 */ /* 0x000fc60000400000 */
[----:B------:R-:W4:Y:S01]  /*2b70*/  MUFU.RCP R22, R22 ;  /* 0x0000001600167308 */ /* 0x000f220000001000 */
[----:B-1----:R-:W-:Y:S01]  /*2b80*/  FSEL R23, R7, 1, P1 ;  /* 0x3f80000007177808 */ /* 0x002fe20000800000 */
[----:B------:R-:W-:Y:S02]  /*2b90*/  @P2 FMUL R21, R21, 0.25 ;  /* 0x3e80000015152820 */ /* 0x000fe40000400000 */
[----:B------:R-:W-:Y:S02]  /*2ba0*/  @P5 FMUL R14, R14, 0.25 ;  /* 0x3e8000000e0e5820 */ /* 0x000fe40000400000 */
[----:B---3--:R-:W-:Y:S01]  /*2bb0*/  FMUL R23, R10, R23 ;  /* 0x000000170a177220 */ /* 0x008fe20000400000 */
[C---:B------:R-:W-:Y:S01]  /*2bc0*/  FSEL R10, R7.reuse, 1, P2 ;  /* 0x3f800000070a7808 */ /* 0x040fe20001000000 */
[----:B------:R-:W1:Y:S02]  /*2bd0*/  MUFU.RCP R21, R21 ;  /* 0x0000001500157308 */ /* 0x000e640000001000 */
[----:B------:R-:W-:Y:S01]  /*2be0*/  FMUL R23, R4, R23 ;  /* 0x0000001704177220 */ /* 0x000fe20000400000 */
[----:B------:R-:W-:-:S05]  /*2bf0*/  FSEL R4, R7, 1, P6 ;  /* 0x3f80000007047808 */ /* 0x000fca0003000000 */
[----:B------:R-:W3:Y:S01]  /*2c00*/  MUFU.RCP R6, R24 ;  /* 0x0000001800067308 */ /* 0x000ee20000001000 */
[----:B----4-:R-:W-:Y:S01]  /*2c10*/  FMUL R20, R22, R27 ;  /* 0x0000001b16147220 */ /* 0x010fe20000400000 */
[----:B------:R-:W-:-:S03]  /*2c20*/  FMUL R11, R11, R4 ;  /* 0x000000040b0b7220 */ /* 0x000fc60000400000 */
[----:B------:R-:W-:Y:S01]  /*2c30*/  FMUL R20, R13, R20 ;  /* 0x000000140d147220 */ /* 0x000fe20000400000 */
[----:B------:R-:W-:Y:S01]  /*2c40*/  FSEL R13, R7, 1, P3 ;  /* 0x3f800000070d7808 */ /* 0x000fe20001800000 */
[----:B------:R-:W-:Y:S01]  /*2c50*/  FMUL R11, R18, R11 ;  /* 0x0000000b120b7220 */ /* 0x000fe20000400000 */
[----:B------:R-:W4:Y:S01]  /*2c60*/  MUFU.RCP R12, R12 ;  /* 0x0000000c000c7308 */ /* 0x000f220000001000 */
[----:B-1----:R-:W-:Y:S01]  /*2c70*/  FMUL R10, R21, R10 ;  /* 0x0000000a150a7220 */ /* 0x002fe20000400000 */
[C---:B------:R-:W-:Y:S02]  /*2c80*/  FSEL R21, R7.reuse, 1, P4 ;  /* 0x3f80000007157808 */ /* 0x040fe40002000000 */
[----:B------:R-:W-:Y:S01]  /*2c90*/  FSEL R7, R7, 1, P5 ;  /* 0x3f80000007077808 */ /* 0x000fe20002800000 */
[----:B------:R-:W-:Y:S01]  /*2ca0*/  FMUL R10, R15, R10 ;  /* 0x0000000a0f0a7220 */ /* 0x000fe20000400000 */
[----:B------:R-:W-:Y:S02]  /*2cb0*/  F2FP.BF16.PACK_AB R20, R20, R3 ;  /* 0x000000031414723e */ /* 0x000fe400000010ff */
[----:B------:R-:W1:Y:S01]  /*2cc0*/  MUFU.RCP R14, R14 ;  /* 0x0000000e000e7308 */ /* 0x000e620000001000 */
[----:B---3--:R-:W-:Y:S01]  /*2cd0*/  FMUL R13, R6, R13 ;  /* 0x0000000d060d7220 */ /* 0x008fe20000400000 */
[----:B------:R-:W-:Y:S01]  /*2ce0*/  F2FP.BF16.PACK_AB R23, R10, R23 ;  /* 0x000000170a17723e */ /* 0x000fe200000010ff */
[----:B------:R2:W-:Y:S02]  /*2cf0*/  STS [R9], R20 ;  /* 0x0000001409007388 */ /* 0x0005e40000000800 */
[----:B------:R-:W-:-:S02]  /*2d00*/  FMUL R13, R16, R13 ;  /* 0x0000000d100d7220 */ /* 0x000fc40000400000 */
[----:B------:R2:W-:Y:S01]  /*2d10*/  STS [R28+0x400], R23 ;  /* 0x000400171c007388 */ /* 0x0005e20000000800 */
[----:B----4-:R-:W-:-:S04]  /*2d20*/  FMUL R12, R12, R21 ;  /* 0x000000150c0c7220 */ /* 0x010fc80000400000 */
[----:B------:R-:W-:Y:S01]  /*2d30*/  FMUL R12, R17, R12 ;  /* 0x0000000c110c7220 */ /* 0x000fe20000400000 */
[----:B-1----:R-:W-:-:S04]  /*2d40*/  FMUL R14, R14, R7 ;  /* 0x000000070e0e7220 */ /* 0x002fc80000400000 */
[----:B------:R-:W-:Y:S01]  /*2d50*/  F2FP.BF16.PACK_AB R12, R12, R13 ;  /* 0x0000000d0c0c723e */ /* 0x000fe200000010ff */
[----:B------:R-:W-:-:S04]  /*2d60*/  FMUL R14, R19, R14 ;  /* 0x0000000e130e7220 */ /* 0x000fc80000400000 */
[----:B------:R2:W-:Y:S01]  /*2d70*/  STS [R9+0x40], R12 ;  /* 0x0000400c09007388 */ /* 0x0005e20000000800 */
[----:B------:R-:W-:-:S05]  /*2d80*/  F2FP.BF16.PACK_AB R11, R14, R11 ;  /* 0x0000000b0e0b723e */ /* 0x000fca00000010ff */
[----:B------:R2:W-:Y:S04]  /*2d90*/  STS [R28+0x440], R11 ;  /* 0x0004400b1c007388 */ /* 0x0005e80000000800 */
[----:B------:R-:W-:Y:S06]  /*2da0*/  BAR.SYNC.DEFER_BLOCKING 0x0 ;  /* 0x0000000000007b1d */ /* 0x000fec0000010000 */
[----:B------:R-:W-:Y:S05]  /*2db0*/  @!P0 EXIT ;  /* 0x000000000000894d */ /* 0x000fea0003800000 */
[----:B--2---:R-:W1:Y:S01]  /*2dc0*/  LDS.128 R8, [R8] ;  /* 0x0000000008087984 */ /* 0x004e620000000c00 */
[----:B------:R-:W-:-:S04]  /*2dd0*/  IMAD R3, R0, 0xc00, R5 ;  /* 0x00000c0000037824 */ /* 0x000fc800078e0205 */
[----:B------:R-:W-:-:S05]  /*2de0*/  IMAD.WIDE R2, R3, R2, c[0x0][0x178] ;  /* 0x00005e0003027625 */ /* 0x000fca00078e0202 */
[----:B-1----:R-:W-:Y:S01]  /*2df0*/  STG.E.128 [R2.64], R8 ;  /* 0x0000000802007986 */ /* 0x002fe2000c101d04 */
[----:B------:R-:W-:Y:S05]  /*2e00*/  EXIT ;  /* 0x000000000000794d */ /* 0x000fea0003800000 */
.L_x_0:
[----:B------:R-:W-:-:S00]  /*2e10*/  BRA `(.L_x_0) ;  /* 0xfffffff000007947 */ /* 0x000fc0000383ffff */
[----:B------:R-:W-:-:S00]  /*2e20*/  NOP ;  /* 0x0000000000007918 */ /* 0x000fc00000000000 */
        /* <DEDUP_REMOVED lines=13> */
.L_x_1:


//--------------------- .nv.shared.triton_        --------------------------
	.section	.nv.shared.triton_,"aw",@nobits
	.sectionflags	@""
	.align	16
